	.headerflags	@"EF_CUDA_TEXMODE_UNIFIED EF_CUDA_64BIT_ADDRESS EF_CUDA_ACCELERATORS EF_CUDA_SM90 EF_CUDA_VIRTUAL_SM(EF_CUDA_SM90)"
	.elftype	@"ET_EXEC"


//--------------------- .nv.info                  --------------------------
	.section	.nv.info,"",@"SHT_CUDA_INFO"
	.align	4


	//----- nvinfo : EIATTR_REGCOUNT
	.align		4
        /*0000*/ 	.byte	0x04, 0x2f
        /*0002*/ 	.short	(.L_1 - .L_0)
	.align		4
.L_0:
        /*0004*/ 	.word	index@(triton_poi_fused__to_copy__unsafe_index_add_arange_clamp_mul_sub_0)
        /*0008*/ 	.word	0x0000001f


	//----- nvinfo : EIATTR_MIN_STACK_SIZE
	.align		4
.L_1:
        /*000c*/ 	.byte	0x04, 0x12
        /*000e*/ 	.short	(.L_3 - .L_2)
	.align		4
.L_2:
        /*0010*/ 	.word	index@(triton_poi_fused__to_copy__unsafe_index_add_arange_clamp_mul_sub_0)
        /*0014*/ 	.word	0x00000000


	//----- nvinfo : EIATTR_FRAME_SIZE
	.align		4
.L_3:
        /*0018*/ 	.byte	0x04, 0x11
        /*001a*/ 	.short	(.L_5 - .L_4)
	.align		4
.L_4:
        /*001c*/ 	.word	index@(triton_poi_fused__to_copy__unsafe_index_add_arange_clamp_mul_sub_0)
        /*0020*/ 	.word	0x00000000


	//----- nvinfo : EIATTR_MIN_STACK_SIZE
	.align		4
.L_5:
        /*0024*/ 	.byte	0x04, 0x12
        /*0026*/ 	.short	(.L_7 - .L_6)
	.align		4
.L_6:
        /*0028*/ 	.word	index@(triton_poi_fused__to_copy__unsafe_index_add_arange_clamp_mul_sub_0)
        /*002c*/ 	.word	0x00000000
.L_7:


//--------------------- .nv.info.triton_poi_fused__to_copy__unsafe_index_add_arange_clamp_mul_sub_0 --------------------------
	.section	.nv.info.triton_poi_fused__to_copy__unsafe_index_add_arange_clamp_mul_sub_0,"",@"SHT_CUDA_INFO"
	.sectionflags	@""
	.align	4


	//----- nvinfo : EIATTR_CUDA_API_VERSION
	.align		4
        /*0000*/ 	.byte	0x04, 0x37
        /*0002*/ 	.short	(.L_9 - .L_8)
.L_8:
        /*0004*/ 	.word	0x0000007c


	//----- nvinfo : EIATTR_KPARAM_INFO
	.align		4
.L_9:
        /*0008*/ 	.byte	0x04, 0x17
        /*000a*/ 	.short	(.L_11 - .L_10)
.L_10:
        /*000c*/ 	.word	0x00000000
        /*0010*/ 	.short	0x0002
        /*0012*/ 	.short	0x0010
        /*0014*/ 	.byte	0x00, 0xf0, 0x11, 0x00


	//----- nvinfo : EIATTR_KPARAM_INFO
	.align		4
.L_11:
        /*0018*/ 	.byte	0x04, 0x17
        /*001a*/ 	.short	(.L_13 - .L_12)
.L_12:
        /*001c*/ 	.word	0x00000000
        /*0020*/ 	.short	0x0001
        /*0022*/ 	.short	0x0008
        /*0024*/ 	.byte	0x00, 0xf4, 0x21, 0x00


	//----- nvinfo : EIATTR_KPARAM_INFO
	.align		4
.L_13:
        /*0028*/ 	.byte	0x04, 0x17
        /*002a*/ 	.short	(.L_15 - .L_14)
.L_14:
        /*002c*/ 	.word	0x00000000
        /*0030*/ 	.short	0x0000
        /*0032*/ 	.short	0x0000
        /*0034*/ 	.byte	0x00, 0xf4, 0x21, 0x00


	//----- nvinfo : EIATTR_SPARSE_MMA_MASK
	.align		4
.L_15:
        /*0038*/ 	.byte	0x03, 0x50
        /*003a*/ 	.short	0x0000


	//----- nvinfo : EIATTR_MAXREG_COUNT
	.align		4
        /*003c*/ 	.byte	0x03, 0x1b
        /*003e*/ 	.short	0x00ff


	//----- nvinfo : EIATTR_EXIT_INSTR_OFFSETS
	.align		4
        /*0040*/ 	.byte	0x04, 0x1c
        /*0042*/ 	.short	(.L_17 - .L_16)


	//   ....[0]....
.L_16:
        /*0044*/ 	.word	0x00000770


	//   ....[1]....
        /*0048*/ 	.word	0x00000790


	//----- nvinfo : EIATTR_REQNTID
	.align		4
.L_17:
        /*004c*/ 	.byte	0x04, 0x10
        /*004e*/ 	.short	(.L_19 - .L_18)
.L_18:
        /*0050*/ 	.word	0x00000100
        /*0054*/ 	.word	0x00000001
        /*0058*/ 	.word	0x00000001


	//----- nvinfo : EIATTR_CBANK_PARAM_SIZE
	.align		4
.L_19:
        /*005c*/ 	.byte	0x03, 0x19
        /*005e*/ 	.short	0x0014


	//----- nvinfo : EIATTR_PARAM_CBANK
	.align		4
        /*0060*/ 	.byte	0x04, 0x0a
        /*0062*/ 	.short	(.L_21 - .L_20)
	.align		4
.L_20:
        /*0064*/ 	.word	index@(.nv.constant0.triton_poi_fused__to_copy__unsafe_index_add_arange_clamp_mul_sub_0)
        /*0068*/ 	.short	0x0210
        /*006a*/ 	.short	0x0014


	//----- nvinfo : EIATTR_SW_WAR
	.align		4
.L_21:
        /*006c*/ 	.byte	0x04, 0x36
        /*006e*/ 	.short	(.L_23 - .L_22)
.L_22:
        /*0070*/ 	.word	0x00000008
.L_23:


//--------------------- .nv.callgraph             --------------------------
	.section	.nv.callgraph,"",@"SHT_CUDA_CALLGRAPH"
	.align	4
	.sectionentsize	8
	.align		4
        /*0000*/ 	.word	0x00000000
	.align		4
        /*0004*/ 	.word	0xffffffff
	.align		4
        /*0008*/ 	.word	0x00000000
	.align		4
        /*000c*/ 	.word	0xfffffffe
	.align		4
        /*0010*/ 	.word	0x00000000
	.align		4
        /*0014*/ 	.word	0xfffffffd
	.align		4
        /*0018*/ 	.word	0x00000000
	.align		4
        /*001c*/ 	.word	0xfffffffc


//--------------------- .text.triton_poi_fused__to_copy__unsafe_index_add_arange_clamp_mul_sub_0 --------------------------
	.section	.text.triton_poi_fused__to_copy__unsafe_index_add_arange_clamp_mul_sub_0,"ax",@progbits
	.align	128
        .global         triton_poi_fused__to_copy__unsafe_index_add_arange_clamp_mul_sub_0
        .type           triton_poi_fused__to_copy__unsafe_index_add_arange_clamp_mul_sub_0,@function
        .size           triton_poi_fused__to_copy__unsafe_index_add_arange_clamp_mul_sub_0,(.L_x_1 - triton_poi_fused__to_copy__unsafe_index_add_arange_clamp_mul_sub_0)
        .other          triton_poi_fused__to_copy__unsafe_index_add_arange_clamp_mul_sub_0,@"STO_CUDA_ENTRY STV_DEFAULT"
triton_poi_fused__to_copy__unsafe_index_add_arange_clamp_mul_sub_0:
.text.triton_poi_fused__to_copy__unsafe_index_add_arange_clamp_mul_sub_0:
[----:B------:R-:W0:Y:S01]  /*0000*/  LDC R1, c[0x0][0x28] ;  /* 0x00000a00ff017b82 */ /* 0x000e220000000800 */
[----:B------:R-:W1:Y:S01]  /*0010*/  S2R R0, SR_TID.X ;  /* 0x0000000000007919 */ /* 0x000e620000002100 */
[----:B------:R-:W-:Y:S01]  /*0020*/  HFMA2.MMA R12, -RZ, RZ, 0, 0 ;  /* 0x00000000ff0c7435 */ /* 0x000fe200000001ff */
[----:B------:R-:W-:Y:S01]  /*0030*/  IMAD.MOV.U32 R4, RZ, RZ, RZ ;  /* 0x000000ffff047224 */ /* 0x000fe200078e00ff */
[----:B------:R-:W-:Y:S01]  /*0040*/  ULDC.64 UR4, c[0x0][0x210] ;  /* 0x0000840000047ab9 */ /* 0x000fe20000000a00 */
[----:B------:R-:W2:Y:S01]  /*0050*/  S2R R13, SR_CTAID.X ;  /* 0x00000000000d7919 */ /* 0x000ea20000002500 */
[----:B------:R-:W-:Y:S01]  /*0060*/  IMAD.MOV.U32 R6, RZ, RZ, RZ ;  /* 0x000000ffff067224 */ /* 0x000fe200078e00ff */
[----:B------:R-:W-:Y:S01]  /*0070*/  HFMA2.MMA R19, -RZ, RZ, 0, 0 ;  /* 0x00000000ff137435 */ /* 0x000fe200000001ff */
[----:B------:R-:W-:Y:S02]  /*0080*/  IMAD.MOV.U32 R18, RZ, RZ, 0x10 ;  /* 0x00000010ff127424 */ /* 0x000fe400078e00ff */
[----:B------:R-:W-:Y:S01]  /*0090*/  IMAD.MOV.U32 R24, RZ, RZ, RZ ;  /* 0x000000ffff187224 */ /* 0x000fe200078e00ff */
[----:B-1----:R-:W-:-:S04]  /*00a0*/  SHF.L.U32 R0, R0, 0x1, RZ ;  /* 0x0000000100007819 */ /* 0x002fc800000006ff */
[----:B------:R-:W-:-:S04]  /*00b0*/  LOP3.LUT R0, R0, 0x1fe, RZ, 0xc0, !PT ;  /* 0x000001fe00007812 */ /* 0x000fc800078ec0ff */
[----:B--2---:R-:W-:-:S05]  /*00c0*/  LEA R13, R13, R0, 0x9 ;  /* 0x000000000d0d7211 */ /* 0x004fca00078e48ff */
[C---:B------:R-:W-:Y:S02]  /*00d0*/  VIADD R5, R13.reuse, 0x1 ;  /* 0x000000010d057836 */ /* 0x040fe40000000000 */
[----:B------:R-:W-:-:S04]  /*00e0*/  IMAD.HI R2, R13, -0x7df7df7d, R12 ;  /* 0x820820830d027827 */ /* 0x000fc800078e020c */
[----:B------:R-:W-:Y:S01]  /*00f0*/  IMAD.HI R0, R5, -0x7df7df7d, R4 ;  /* 0x8208208305007827 */ /* 0x000fe200078e0204 */
[----:B------:R-:W-:-:S04]  /*0100*/  SHF.R.U32.HI R3, RZ, 0x1f, R2 ;  /* 0x0000001fff037819 */ /* 0x000fc80000011602 */
[----:B------:R-:W-:Y:S02]  /*0110*/  SHF.R.U32.HI R7, RZ, 0x1f, R0 ;  /* 0x0000001fff077819 */ /* 0x000fe40000011600 */
[----:B------:R-:W-:Y:S02]  /*0120*/  LEA.HI.SX32 R3, R2, R3, 0x1a ;  /* 0x0000000302037211 */ /* 0x000fe400078fd2ff */
[----:B------:R-:W-:Y:S02]  /*0130*/  LEA.HI.SX32 R7, R0, R7, 0x1a ;  /* 0x0000000700077211 */ /* 0x000fe400078fd2ff */
[----:B------:R-:W-:Y:S01]  /*0140*/  MOV R2, RZ ;  /* 0x000000ff00027202 */ /* 0x000fe20000000f00 */
[----:B------:R-:W-:Y:S02]  /*0150*/  IMAD R4, R3, -0x7e, R13 ;  /* 0xffffff8203047824 */ /* 0x000fe400078e020d */
[----:B------:R-:W-:Y:S02]  /*0160*/  IMAD R7, R7, -0x7e, R5 ;  /* 0xffffff8207077824 */ /* 0x000fe400078e0205 */
[----:B------:R-:W-:Y:S01]  /*0170*/  IMAD.HI R0, R3, -0x7df7df7d, R2 ;  /* 0x8208208303007827 */ /* 0x000fe200078e0202 */
[----:B------:R-:W-:-:S02]  /*0180*/  I2FP.F32.S32 R4, R4 ;  /* 0x0000000400047245 */ /* 0x000fc40000201400 */
[----:B------:R-:W-:Y:S02]  /*0190*/  I2FP.F32.S32 R7, R7 ;  /* 0x0000000700077245 */ /* 0x000fe40000201400 */
[----:B------:R-:W-:Y:S01]  /*01a0*/  SHF.R.U32.HI R5, RZ, 0x1f, R0 ;  /* 0x0000001fff057819 */ /* 0x000fe20000011600 */
[----:B------:R-:W-:-:S03]  /*01b0*/  FMUL R4, R4, 0.024000000208616256714 ;  /* 0x3cc49ba604047820 */ /* 0x000fc60000400000 */
[----:B------:R-:W-:Y:S01]  /*01c0*/  LEA.HI.SX32 R5, R0, R5, 0x1a ;  /* 0x0000000500057211 */ /* 0x000fe200078fd2ff */
[----:B------:R-:W-:Y:S01]  /*01d0*/  FMUL R0, R7, 0.024000000208616256714 ;  /* 0x3cc49ba607007820 */ /* 0x000fe20000400000 */
[----:B------:R-:W-:Y:S02]  /*01e0*/  FMNMX R4, RZ, R4, !PT ;  /* 0x00000004ff047209 */ /* 0x000fe40007800000 */
[----:B------:R-:W-:Y:S01]  /*01f0*/  MOV R7, R13 ;  /* 0x0000000d00077202 */ /* 0x000fe20000000f00 */
[----:B------:R-:W-:Y:S01]  /*0200*/  IMAD R5, R5, -0x7e, R3 ;  /* 0xffffff8205057824 */ /* 0x000fe200078e0203 */
[----:B------:R-:W-:Y:S01]  /*0210*/  FMNMX R0, RZ, R0, !PT ;  /* 0x00000000ff007209 */ /* 0x000fe20007800000 */
[----:B------:R-:W1:Y:S01]  /*0220*/  F2I.TRUNC.NTZ R3, R4 ;  /* 0x0000000400037305 */ /* 0x000e62000020f100 */
[----:B------:R-:W-:Y:S02]  /*0230*/  IMAD.HI R7, R13, -0x7be77d73, R6 ;  /* 0x8418828d0d077827 */ /* 0x000fe400078e0206 */
[----:B------:R-:W-:-:S03]  /*0240*/  I2FP.F32.S32 R5, R5 ;  /* 0x0000000500057245 */ /* 0x000fc60000201400 */
[----:B------:R-:W-:Y:S02]  /*0250*/  SHF.R.U32.HI R8, RZ, 0x1f, R7 ;  /* 0x0000001fff087819 */ /* 0x000fe40000011607 */
[----:B------:R-:W2:Y:S01]  /*0260*/  F2I.TRUNC.NTZ R2, R0 ;  /* 0x0000000000027305 */ /* 0x000ea2000020f100 */
[----:B------:R-:W-:Y:S01]  /*0270*/  FMUL R5, R5, 0.024000000208616256714 ;  /* 0x3cc49ba605057820 */ /* 0x000fe20000400000 */
[----:B------:R-:W-:-:S04]  /*0280*/  LEA.HI.SX32 R8, R7, R8, 0x13 ;  /* 0x0000000807087211 */ /* 0x000fc800078f9aff */
[----:B------:R-:W-:Y:S02]  /*0290*/  FMNMX R5, RZ, R5, !PT ;  /* 0x00000005ff057209 */ /* 0x000fe40007800000 */
[----:B-1----:R-:W-:Y:S01]  /*02a0*/  ISETP.LT.U32.AND P0, PT, R3, 0x2, PT ;  /* 0x000000020300780c */ /* 0x002fe20003f01070 */
[----:B------:R-:W-:Y:S01]  /*02b0*/  IMAD.SHL.U32 R27, R8, 0x10, RZ ;  /* 0x00000010081b7824 */ /* 0x000fe200078e00ff */
[----:B------:R-:W1:Y:S01]  /*02c0*/  F2I.TRUNC.NTZ R12, R5 ;  /* 0x00000005000c7305 */ /* 0x000e62000020f100 */
[----:B------:R-:W-:Y:S02]  /*02d0*/  SHF.R.S32.HI R9, RZ, 0x1f, R3 ;  /* 0x0000001fff097819 */ /* 0x000fe40000011403 */
[----:B--2---:R-:W-:Y:S02]  /*02e0*/  ISETP.LT.U32.AND P1, PT, R2, 0x2, PT ;  /* 0x000000020200780c */ /* 0x004fe40003f21070 */
[----:B------:R-:W-:Y:S02]  /*02f0*/  SHF.R.S32.HI R10, RZ, 0x1f, R2 ;  /* 0x0000001fff0a7819 */ /* 0x000fe40000011402 */
[----:B------:R-:W-:-:S02]  /*0300*/  ISETP.LT.AND.EX P0, PT, R9, RZ, PT, P0 ;  /* 0x000000ff0900720c */ /* 0x000fc40003f01300 */
[----:B------:R-:W-:Y:S02]  /*0310*/  ISETP.LT.AND.EX P1, PT, R10, RZ, PT, P1 ;  /* 0x000000ff0a00720c */ /* 0x000fe40003f21310 */
[----:B------:R-:W-:Y:S02]  /*0320*/  SEL R14, R3, 0x2, P0 ;  /* 0x00000002030e7807 */ /* 0x000fe40000000000 */
[----:B------:R-:W-:Y:S02]  /*0330*/  SEL R11, R2, 0x2, P1 ;  /* 0x00000002020b7807 */ /* 0x000fe40000800000 */
[----:B------:R-:W-:Y:S02]  /*0340*/  SEL R10, R10, RZ, P1 ;  /* 0x000000ff0a0a7207 */ /* 0x000fe40000800000 */
[----:B------:R-:W-:Y:S02]  /*0350*/  LEA R20, P1, R11, UR4, 0x2 ;  /* 0x000000040b147c11 */ /* 0x000fe4000f8210ff */
[----:B------:R-:W-:-:S02]  /*0360*/  SEL R15, R9, RZ, P0 ;  /* 0x000000ff090f7207 */ /* 0x000fc40000000000 */
[----:B------:R-:W-:Y:S02]  /*0370*/  LEA.HI.X R21, R11, UR5, R10, 0x2, P1 ;  /* 0x000000050b157c11 */ /* 0x000fe400088f140a */
[----:B------:R-:W2:Y:S01]  /*0380*/  LDC.64 R10, c[0x0][0x210] ;  /* 0x00008400ff0a7b82 */ /* 0x000ea20000000a00 */
[----:B-1----:R-:W-:Y:S02]  /*0390*/  VIMNMX R9, R12, 0x2, PT ;  /* 0x000000020c097848 */ /* 0x002fe40003fe0100 */
[----:B------:R-:W-:Y:S02]  /*03a0*/  LEA R6, P0, R14, UR4, 0x2 ;  /* 0x000000040e067c11 */ /* 0x000fe4000f8010ff */
[----:B------:R-:W-:Y:S01]  /*03b0*/  SHF.L.U32 R25, R12, 0x2, RZ ;  /* 0x000000020c197819 */ /* 0x000fe200000006ff */
[----:B------:R-:W-:Y:S01]  /*03c0*/  IMAD.WIDE R18, R9, 0x10, R18 ;  /* 0x0000001009127825 */ /* 0x000fe200078e0212 */
[----:B------:R-:W-:Y:S02]  /*03d0*/  LEA.HI.X R7, R14, UR5, R15, 0x2, P0 ;  /* 0x000000050e077c11 */ /* 0x000fe400080f140f */
[----:B------:R-:W-:Y:S01]  /*03e0*/  ISETP.GE.AND P0, PT, R13, 0x3e040, PT ;  /* 0x0003e0400d00780c */ /* 0x000fe20003f06270 */
[----:B------:R-:W-:Y:S01]  /*03f0*/  IMAD.WIDE R16, R25, 0x4, R20 ;  /* 0x0000000419107825 */ /* 0x000fe200078e0214 */
[----:B------:R-:W-:-:S02]  /*0400*/  IADD3 R14, P2, R18, R6, RZ ;  /* 0x00000006120e7210 */ /* 0x000fc40007f5e0ff */
[----:B------:R-:W-:Y:S01]  /*0410*/  IADD3 R8, P3, R18, R20, RZ ;  /* 0x0000001412087210 */ /* 0x000fe20007f7e0ff */
[----:B------:R-:W-:Y:S01]  /*0420*/  IMAD.WIDE R22, R25, 0x4, R6 ;  /* 0x0000000419167825 */ /* 0x000fe200078e0206 */
[----:B------:R-:W-:Y:S02]  /*0430*/  IADD3 R6, P1, R18, UR4, RZ ;  /* 0x0000000412067c10 */ /* 0x000fe4000ff3e0ff */
[----:B------:R-:W-:Y:S01]  /*0440*/  IADD3.X R15, R19, R7, RZ, P2, !PT ;  /* 0x00000007130f7210 */ /* 0x000fe200017fe4ff */
[C---:B------:R-:W-:Y:S01]  /*0450*/  IMAD.WIDE R16, R27.reuse, 0x4, R16 ;  /* 0x000000041b107825 */ /* 0x040fe200078e0210 */
[----:B------:R-:W-:Y:S02]  /*0460*/  IADD3 R28, R27, R25, RZ ;  /* 0x000000191b1c7210 */ /* 0x000fe40007ffe0ff */
[----:B------:R-:W-:Y:S01]  /*0470*/  IADD3.X R7, R19, UR5, RZ, P1, !PT ;  /* 0x0000000513077c10 */ /* 0x000fe20008ffe4ff */
[----:B------:R-:W-:Y:S01]  /*0480*/  IMAD.WIDE R22, R27, 0x4, R22 ;  /* 0x000000041b167825 */ /* 0x000fe200078e0216 */
[----:B------:R-:W-:Y:S01]  /*0490*/  MOV R18, RZ ;  /* 0x000000ff00127202 */ /* 0x000fe20000000f00 */
[----:B------:R-:W-:Y:S01]  /*04a0*/  ULDC.64 UR4, c[0x0][0x208] ;  /* 0x0000820000047ab9 */ /* 0x000fe20000000a00 */
[----:B------:R-:W-:Y:S01]  /*04b0*/  IADD3 R25, R3, R28, RZ ;  /* 0x0000001c03197210 */ /* 0x000fe20007ffe0ff */
[----:B------:R-:W-:Y:S01]  /*04c0*/  IMAD.X R9, R19, 0x1, R21, P3 ;  /* 0x0000000113097824 */ /* 0x000fe200018e0615 */
[----:B------:R1:W3:Y:S01]  /*04d0*/  @!P0 LDG.E.EL R24, desc[UR4][R22.64+0x4] ;  /* 0x0000040416188981 */ /* 0x0002e2000c2e1900 */
[----:B------:R-:W-:-:S03]  /*04e0*/  IMAD.WIDE R20, R3, 0x4, R6 ;  /* 0x0000000403147825 */ /* 0x000fc600078e0206 */
[----:B------:R2:W4:Y:S01]  /*04f0*/  @!P0 LDG.E.EL R18, desc[UR4][R16.64+0x4] ;  /* 0x0000040410128981 */ /* 0x000522000c2e1900 */
[----:B------:R-:W-:-:S04]  /*0500*/  IMAD.WIDE R6, R2, 0x4, R6 ;  /* 0x0000000402067825 */ /* 0x000fc800078e0206 */
[----:B------:R-:W-:-:S04]  /*0510*/  IMAD.WIDE R14, R27, 0x4, R14 ;  /* 0x000000041b0e7825 */ /* 0x000fc800078e020e */
[----:B-1----:R-:W-:Y:S02]  /*0520*/  IMAD.IADD R23, R2, 0x1, R28 ;  /* 0x0000000102177824 */ /* 0x002fe400078e021c */
[----:B--2---:R-:W-:Y:S01]  /*0530*/  IMAD.WIDE R16, R25, 0x4, R10 ;  /* 0x0000000419107825 */ /* 0x004fe200078e020a */
[----:B------:R-:W-:-:S03]  /*0540*/  HFMA2.MMA R25, -RZ, RZ, 0, 0 ;  /* 0x00000000ff197435 */ /* 0x000fc600000001ff */
[----:B------:R-:W-:-:S04]  /*0550*/  IMAD.WIDE R20, R27, 0x4, R20 ;  /* 0x000000041b147825 */ /* 0x000fc800078e0214 */
[----:B------:R-:W-:-:S04]  /*0560*/  IMAD.WIDE R8, R27, 0x4, R8 ;  /* 0x000000041b087825 */ /* 0x000fc800078e0208 */
[----:B------:R-:W-:Y:S01]  /*0570*/  IMAD.WIDE R6, R27, 0x4, R6 ;  /* 0x000000041b067825 */ /* 0x000fe200078e0206 */
[----:B------:R-:W2:Y:S03]  /*0580*/  @!P0 LDG.E.EL R25, desc[UR4][R8.64+0x4] ;  /* 0x0000040408198981 */ /* 0x000ea6000c2e1900 */
[----:B------:R-:W-:Y:S01]  /*0590*/  IMAD.WIDE R10, R23, 0x4, R10 ;  /* 0x00000004170a7825 */ /* 0x000fe200078e020a */
[----:B------:R-:W-:-:S03]  /*05a0*/  CS2R R22, SRZ ;  /* 0x0000000000167805 */ /* 0x000fc6000001ff00 */
[----:B------:R-:W-:Y:S02]  /*05b0*/  IMAD.MOV.U32 R19, RZ, RZ, RZ ;  /* 0x000000ffff137224 */ /* 0x000fe400078e00ff */
[----:B------:R-:W-:Y:S01]  /*05c0*/  IMAD.MOV.U32 R26, RZ, RZ, RZ ;  /* 0x000000ffff1a7224 */ /* 0x000fe200078e00ff */
[----:B------:R-:W2:Y:S01]  /*05d0*/  @!P0 LDG.E.EL R22, desc[UR4][R6.64] ;  /* 0x0000000406168981 */ /* 0x000ea2000c2e1900 */
[----:B------:R-:W-:-:S03]  /*05e0*/  IMAD.MOV.U32 R27, RZ, RZ, RZ ;  /* 0x000000ffff1b7224 */ /* 0x000fc600078e00ff */
[----:B------:R1:W5:Y:S04]  /*05f0*/  @!P0 LDG.E.EL R19, desc[UR4][R14.64+0x4] ;  /* 0x000004040e138981 */ /* 0x000368000c2e1900 */
[----:B------:R1:W5:Y:S04]  /*0600*/  @!P0 LDG.E.EL R26, desc[UR4][R20.64] ;  /* 0x00000004141a8981 */ /* 0x000368000c2e1900 */
[----:B------:R-:W3:Y:S01]  /*0610*/  @!P0 LDG.E.EL R27, desc[UR4][R16.64] ;  /* 0x00000004101b8981 */ /* 0x000ee2000c2e1900 */
[----:B-1----:R-:W1:Y:S03]  /*0620*/  LDC.64 R14, c[0x0][0x218] ;  /* 0x00008600ff0e7b82 */ /* 0x002e660000000a00 */
[----:B------:R-:W4:Y:S01]  /*0630*/  @!P0 LDG.E.EL R23, desc[UR4][R10.64] ;  /* 0x000000040a178981 */ /* 0x000f22000c2e1900 */
[----:B------:R-:W-:-:S02]  /*0640*/  I2FP.F32.S32 R3, R3 ;  /* 0x0000000300037245 */ /* 0x000fc40000201400 */
[----:B0-----:R-:W-:-:S03]  /*0650*/  I2FP.F32.S32 R21, R2 ;  /* 0x0000000200157245 */ /* 0x001fc60000201400 */
[----:B------:R-:W-:Y:S02]  /*0660*/  FADD.SAT R3, R4, -R3 ;  /* 0x8000000304037221 */ /* 0x000fe40000002000 */
[----:B------:R-:W-:Y:S01]  /*0670*/  FADD.SAT R21, R0, -R21 ;  /* 0x8000001500157221 */ /* 0x000fe20000002000 */
[----:B------:R-:W-:-:S05]  /*0680*/  I2FP.F32.S32 R12, R12 ;  /* 0x0000000c000c7245 */ /* 0x000fca0000201400 */
[----:B------:R-:W-:Y:S01]  /*0690*/  FADD.SAT R12, R5, -R12 ;  /* 0x8000000c050c7221 */ /* 0x000fe20000002000 */
[----:B-1----:R-:W-:-:S04]  /*06a0*/  IMAD.WIDE R14, R13, 0x4, R14 ;  /* 0x000000040d0e7825 */ /* 0x002fc800078e020e */
[----:B--2---:R-:W-:-:S04]  /*06b0*/  FADD R25, R25, -R22 ;  /* 0x8000001619197221 */ /* 0x004fc80000000000 */
[----:B------:R-:W-:Y:S01]  /*06c0*/  FFMA R25, R21, R25, R22 ;  /* 0x0000001915197223 */ /* 0x000fe20000000016 */
[--C-:B-----5:R-:W-:Y:S01]  /*06d0*/  FADD R19, R19, -R26.reuse ;  /* 0x8000001a13137221 */ /* 0x120fe20000000000 */
[----:B---3--:R-:W-:Y:S01]  /*06e0*/  FADD R24, R24, -R27 ;  /* 0x8000001b18187221 */ /* 0x008fe20000000000 */
[----:B----4-:R-:W-:Y:S02]  /*06f0*/  FADD R18, R18, -R23 ;  /* 0x8000001712127221 */ /* 0x010fe40000000000 */
[C---:B------:R-:W-:Y:S01]  /*0700*/  FFMA R19, R3.reuse, R19, R26 ;  /* 0x0000001303137223 */ /* 0x040fe2000000001a */
[----:B------:R-:W-:Y:S01]  /*0710*/  FFMA R24, R3, R24, R27 ;  /* 0x0000001803187223 */ /* 0x000fe2000000001b */
[----:B------:R-:W-:-:S03]  /*0720*/  FFMA R18, R21, R18, R23 ;  /* 0x0000001215127223 */ /* 0x000fc60000000017 */
[----:B------:R-:W-:Y:S01]  /*0730*/  FADD R19, R19, -R24 ;  /* 0x8000001813137221 */ /* 0x000fe20000000000 */
[----:B------:R-:W-:-:S03]  /*0740*/  FADD R25, R25, -R18 ;  /* 0x8000001219197221 */ /* 0x000fc60000000000 */
[-C--:B------:R-:W-:Y:S01]  /*0750*/  FFMA R24, R19, R12.reuse, R24 ;  /* 0x0000000c13187223 */ /* 0x080fe20000000018 */
[----:B------:R-:W-:Y:S01]  /*0760*/  FFMA R25, R25, R12, R18 ;  /* 0x0000000c19197223 */ /* 0x000fe20000000012 */
[----:B------:R-:W-:Y:S06]  /*0770*/  @P0 EXIT ;  /* 0x000000000000094d */ /* 0x000fec0003800000 */
[----:B------:R-:W-:Y:S01]  /*0780*/  STG.E.64 desc[UR4][R14.64], R24 ;  /* 0x000000180e007986 */ /* 0x000fe2000c101b04 */
[----:B------:R-:W-:Y:S05]  /*0790*/  EXIT ;  /* 0x000000000000794d */ /* 0x000fea0003800000 */
.L_x_0:
[----:B------:R-:W-:-:S00]  /*07a0*/  BRA `(.L_x_0) ;  /* 0xfffffffc00fc7947 */ /* 0x000fc0000383ffff */
[----:B------:R-:W-:-:S00]  /*07b0*/  NOP ;  /* 0x0000000000007918 */ /* 0x000fc00000000000 */
        /* <DEDUP_REMOVED lines=12> */
.L_x_1:


//--------------------- .nv.constant0.triton_poi_fused__to_copy__unsafe_index_add_arange_clamp_mul_sub_0 --------------------------
	.section	.nv.constant0.triton_poi_fused__to_copy__unsafe_index_add_arange_clamp_mul_sub_0,"a",@progbits
	.sectionflags	@""
	.align	4
.nv.constant0.triton_poi_fused__to_copy__unsafe_index_add_arange_clamp_mul_sub_0:
	.zero		548
